	.headerflags	@"EF_CUDA_TEXMODE_UNIFIED EF_CUDA_64BIT_ADDRESS EF_CUDA_ACCELERATORS EF_CUDA_SM90 EF_CUDA_VIRTUAL_SM(EF_CUDA_SM90)"
	.elftype	@"ET_EXEC"


//--------------------- .nv.info                  --------------------------
	.section	.nv.info,"",@"SHT_CUDA_INFO"
	.align	4


	//----- nvinfo : EIATTR_REGCOUNT
	.align		4
        /*0000*/ 	.byte	0x04, 0x2f
        /*0002*/ 	.short	(.L_3 - .L_2)
	.align		4
.L_2:
        /*0004*/ 	.word	index@(triton_poi_fused__native_batch_norm_legit_no_training_hardtanh_5)
        /*0008*/ 	.word	0x00000020


	//----- nvinfo : EIATTR_MIN_STACK_SIZE
	.align		4
.L_3:
        /*000c*/ 	.byte	0x04, 0x12
        /*000e*/ 	.short	(.L_5 - .L_4)
	.align		4
.L_4:
        /*0010*/ 	.word	index@(triton_poi_fused__native_batch_norm_legit_no_training_hardtanh_5)
        /*0014*/ 	.word	0x00000000


	//----- nvinfo : EIATTR_FRAME_SIZE
	.align		4
.L_5:
        /*0018*/ 	.byte	0x04, 0x11
        /*001a*/ 	.short	(.L_7 - .L_6)
	.align		4
.L_6:
        /*001c*/ 	.word	index@(triton_poi_fused__native_batch_norm_legit_no_training_hardtanh_5)
        /*0020*/ 	.word	0x00000000


	//----- nvinfo : EIATTR_MIN_STACK_SIZE
	.align		4
.L_7:
        /*0024*/ 	.byte	0x04, 0x12
        /*0026*/ 	.short	(.L_9 - .L_8)
	.align		4
.L_8:
        /*0028*/ 	.word	index@(triton_poi_fused__native_batch_norm_legit_no_training_hardtanh_5)
        /*002c*/ 	.word	0x00000000
.L_9:


//--------------------- .nv.info.triton_poi_fused__native_batch_norm_legit_no_training_hardtanh_5 --------------------------
	.section	.nv.info.triton_poi_fused__native_batch_norm_legit_no_training_hardtanh_5,"",@"SHT_CUDA_INFO"
	.sectionflags	@""
	.align	4


	//----- nvinfo : EIATTR_CUDA_API_VERSION
	.align		4
        /*0000*/ 	.byte	0x04, 0x37
        /*0002*/ 	.short	(.L_11 - .L_10)
.L_10:
        /*0004*/ 	.word	0x0000007c


	//----- nvinfo : EIATTR_KPARAM_INFO
	.align		4
.L_11:
        /*0008*/ 	.byte	0x04, 0x17
        /*000a*/ 	.short	(.L_13 - .L_12)
.L_12:
        /*000c*/ 	.word	0x00000000
        /*0010*/ 	.short	0x0006
        /*0012*/ 	.short	0x0030
        /*0014*/ 	.byte	0x00, 0xf0, 0x11, 0x00


	//----- nvinfo : EIATTR_KPARAM_INFO
	.align		4
.L_13:
        /*0018*/ 	.byte	0x04, 0x17
        /*001a*/ 	.short	(.L_15 - .L_14)
.L_14:
        /*001c*/ 	.word	0x00000000
        /*0020*/ 	.short	0x0005
        /*0022*/ 	.short	0x0028
        /*0024*/ 	.byte	0x00, 0xf4, 0x21, 0x00


	//----- nvinfo : EIATTR_KPARAM_INFO
	.align		4
.L_15:
        /*0028*/ 	.byte	0x04, 0x17
        /*002a*/ 	.short	(.L_17 - .L_16)
.L_16:
        /*002c*/ 	.word	0x00000000
        /*0030*/ 	.short	0x0004
        /*0032*/ 	.short	0x0020
        /*0034*/ 	.byte	0x00, 0xf4, 0x21, 0x00


	//----- nvinfo : EIATTR_KPARAM_INFO
	.align		4
.L_17:
        /*0038*/ 	.byte	0x04, 0x17
        /*003a*/ 	.short	(.L_19 - .L_18)
.L_18:
        /*003c*/ 	.word	0x00000000
        /*0040*/ 	.short	0x0003
        /*0042*/ 	.short	0x0018
        /*0044*/ 	.byte	0x00, 0xf4, 0x21, 0x00


	//----- nvinfo : EIATTR_KPARAM_INFO
	.align		4
.L_19:
        /*0048*/ 	.byte	0x04, 0x17
        /*004a*/ 	.short	(.L_21 - .L_20)
.L_20:
        /*004c*/ 	.word	0x00000000
        /*0050*/ 	.short	0x0002
        /*0052*/ 	.short	0x0010
        /*0054*/ 	.byte	0x00, 0xf4, 0x21, 0x00


	//----- nvinfo : EIATTR_KPARAM_INFO
	.align		4
.L_21:
        /*0058*/ 	.byte	0x04, 0x17
        /*005a*/ 	.short	(.L_23 - .L_22)
.L_22:
        /*005c*/ 	.word	0x00000000
        /*0060*/ 	.short	0x0001
        /*0062*/ 	.short	0x0008
        /*0064*/ 	.byte	0x00, 0xf4, 0x21, 0x00


	//----- nvinfo : EIATTR_KPARAM_INFO
	.align		4
.L_23:
        /*0068*/ 	.byte	0x04, 0x17
        /*006a*/ 	.short	(.L_25 - .L_24)
.L_24:
        /*006c*/ 	.word	0x00000000
        /*0070*/ 	.short	0x0000
        /*0072*/ 	.short	0x0000
        /*0074*/ 	.byte	0x00, 0xf4, 0x21, 0x00


	//----- nvinfo : EIATTR_SPARSE_MMA_MASK
	.align		4
.L_25:
        /*0078*/ 	.byte	0x03, 0x50
        /*007a*/ 	.short	0x0000


	//----- nvinfo : EIATTR_MAXREG_COUNT
	.align		4
        /*007c*/ 	.byte	0x03, 0x1b
        /*007e*/ 	.short	0x00ff


	//----- nvinfo : EIATTR_EXIT_INSTR_OFFSETS
	.align		4
        /*0080*/ 	.byte	0x04, 0x1c
        /*0082*/ 	.short	(.L_27 - .L_26)


	//   ....[0]....
.L_26:
        /*0084*/ 	.word	0x00000d30


	//   ....[1]....
        /*0088*/ 	.word	0x00000d50


	//----- nvinfo : EIATTR_REQNTID
	.align		4
.L_27:
        /*008c*/ 	.byte	0x04, 0x10
        /*008e*/ 	.short	(.L_29 - .L_28)
.L_28:
        /*0090*/ 	.word	0x00000080
        /*0094*/ 	.word	0x00000001
        /*0098*/ 	.word	0x00000001


	//----- nvinfo : EIATTR_CBANK_PARAM_SIZE
	.align		4
.L_29:
        /*009c*/ 	.byte	0x03, 0x19
        /*009e*/ 	.short	0x0034


	//----- nvinfo : EIATTR_PARAM_CBANK
	.align		4
        /*00a0*/ 	.byte	0x04, 0x0a
        /*00a2*/ 	.short	(.L_31 - .L_30)
	.align		4
.L_30:
        /*00a4*/ 	.word	index@(.nv.constant0.triton_poi_fused__native_batch_norm_legit_no_training_hardtanh_5)
        /*00a8*/ 	.short	0x0210
        /*00aa*/ 	.short	0x0034


	//----- nvinfo : EIATTR_SW_WAR
	.align		4
.L_31:
        /*00ac*/ 	.byte	0x04, 0x36
        /*00ae*/ 	.short	(.L_33 - .L_32)
.L_32:
        /*00b0*/ 	.word	0x00000008
.L_33:


//--------------------- .nv.callgraph             --------------------------
	.section	.nv.callgraph,"",@"SHT_CUDA_CALLGRAPH"
	.align	4
	.sectionentsize	8
	.align		4
        /*0000*/ 	.word	0x00000000
	.align		4
        /*0004*/ 	.word	0xffffffff
	.align		4
        /*0008*/ 	.word	0x00000000
	.align		4
        /*000c*/ 	.word	0xfffffffe
	.align		4
        /*0010*/ 	.word	0x00000000
	.align		4
        /*0014*/ 	.word	0xfffffffd
	.align		4
        /*0018*/ 	.word	0x00000000
	.align		4
        /*001c*/ 	.word	0xfffffffc


//--------------------- .nv.constant4             --------------------------
	.section	.nv.constant4,"a",@progbits
	.align	8
	.align		8
.nv.constant4:
        /*0000*/ 	.dword	_$_str
	.align		8
        /*0008*/ 	.dword	_$_str_$_2


//--------------------- .text.triton_poi_fused__native_batch_norm_legit_no_training_hardtanh_5 --------------------------
	.section	.text.triton_poi_fused__native_batch_norm_legit_no_training_hardtanh_5,"ax",@progbits
	.align	128
        .global         triton_poi_fused__native_batch_norm_legit_no_training_hardtanh_5
        .type           triton_poi_fused__native_batch_norm_legit_no_training_hardtanh_5,@function
        .size           triton_poi_fused__native_batch_norm_legit_no_training_hardtanh_5,(.L_x_1 - triton_poi_fused__native_batch_norm_legit_no_training_hardtanh_5)
        .other          triton_poi_fused__native_batch_norm_legit_no_training_hardtanh_5,@"STO_CUDA_ENTRY STV_DEFAULT"
triton_poi_fused__native_batch_norm_legit_no_training_hardtanh_5:
.text.triton_poi_fused__native_batch_norm_legit_no_training_hardtanh_5:
[----:B------:R-:W0:Y:S02]  /*0000*/  LDC R1, c[0x0][0x28] ;  /* 0x00000a00ff017b82 */ /* 0x000e240000000800 */
[----:B------:R-:W1:Y:S01]  /*0010*/  S2R R0, SR_TID.X ;  /* 0x0000000000007919 */ /* 0x000e620000002100 */
[----:B------:R-:W2:Y:S01]  /*0020*/  LDC.64 R28, c[0x0][0x210] ;  /* 0x00008400ff1c7b82 */ /* 0x000ea20000000a00 */
[----:B------:R-:W-:Y:S02]  /*0030*/  CS2R R4, SRZ ;  /* 0x0000000000047805 */ /* 0x000fe4000001ff00 */
[----:B------:R-:W-:Y:S01]  /*0040*/  CS2R R6, SRZ ;  /* 0x0000000000067805 */ /* 0x000fe2000001ff00 */
[----:B------:R-:W3:Y:S01]  /*0050*/  S2R R3, SR_CTAID.X ;  /* 0x0000000000037919 */ /* 0x000ee20000002500 */
[----:B------:R-:W-:Y:S02]  /*0060*/  CS2R R8, SRZ ;  /* 0x0000000000087805 */ /* 0x000fe4000001ff00 */
[----:B------:R-:W-:Y:S01]  /*0070*/  CS2R R10, SRZ ;  /* 0x00000000000a7805 */ /* 0x000fe2000001ff00 */
[----:B------:R-:W-:Y:S01]  /*0080*/  ULDC.64 UR4, c[0x0][0x208] ;  /* 0x0000820000047ab9 */ /* 0x000fe20000000a00 */
[----:B------:R-:W4:Y:S08]  /*0090*/  LDC.64 R20, c[0x0][0x218] ;  /* 0x00008600ff147b82 */ /* 0x000f300000000a00 */
[----:B------:R-:W5:Y:S01]  /*00a0*/  LDC.64 R26, c[0x0][0x220] ;  /* 0x00008800ff1a7b82 */ /* 0x000f620000000a00 */
[----:B-1----:R-:W-:-:S05]  /*00b0*/  IMAD.SHL.U32 R0, R0, 0x4, RZ ;  /* 0x0000000400007824 */ /* 0x002fca00078e00ff */
[----:B------:R-:W-:-:S05]  /*00c0*/  LOP3.LUT R0, R0, 0x1fc, RZ, 0xc0, !PT ;  /* 0x000001fc00007812 */ /* 0x000fca00078ec0ff */
[----:B---3--:R-:W-:-:S04]  /*00d0*/  IMAD R2, R3, 0x400, R0 ;  /* 0x0000040003027824 */ /* 0x008fc800078e0200 */
[C---:B------:R-:W-:Y:S01]  /*00e0*/  IMAD.HI R0, R2.reuse, 0x2aaaaaab, RZ ;  /* 0x2aaaaaab02007827 */ /* 0x040fe200078e02ff */
[----:B------:R-:W-:-:S03]  /*00f0*/  ISETP.GE.AND P1, PT, R2, 0x15180, PT ;  /* 0x000151800200780c */ /* 0x000fc60003f26270 */
[----:B--2---:R-:W-:Y:S01]  /*0100*/  IMAD.WIDE R28, R2, 0x4, R28 ;  /* 0x00000004021c7825 */ /* 0x004fe200078e021c */
[----:B------:R-:W-:-:S04]  /*0110*/  SHF.R.U32.HI R3, RZ, 0x1f, R0 ;  /* 0x0000001fff037819 */ /* 0x000fc80000011600 */
[----:B------:R-:W-:-:S05]  /*0120*/  LEA.HI R3, R0, R3, RZ, 0x1c ;  /* 0x0000000300037211 */ /* 0x000fca00078fe0ff */
[----:B------:R-:W-:Y:S01]  /*0130*/  IMAD R3, R3, -0x60, R2 ;  /* 0xffffffa003037824 */ /* 0x000fe200078e0202 */
[----:B------:R-:W2:Y:S03]  /*0140*/  @!P1 LDG.E.128 R8, desc[UR4][R28.64] ;  /* 0x000000041c089981 */ /* 0x000ea6000c1e1d00 */
[----:B----4-:R-:W-:-:S05]  /*0150*/  IMAD.WIDE R12, R3, 0x4, R20 ;  /* 0x00000004030c7825 */ /* 0x010fca00078e0214 */
[----:B------:R1:W2:Y:S01]  /*0160*/  @!P1 LDG.E.EL.128 R4, desc[UR4][R12.64] ;  /* 0x000000040c049981 */ /* 0x0002a2000c2e1d00 */
[----:B------:R-:W-:-:S04]  /*0170*/  VIADD R0, R2, 0x200 ;  /* 0x0000020002007836 */ /* 0x000fc80000000000 */
[----:B------:R-:W-:-:S05]  /*0180*/  IMAD.HI R14, R0, 0x2aaaaaab, RZ ;  /* 0x2aaaaaab000e7827 */ /* 0x000fca00078e02ff */
[----:B------:R-:W-:-:S04]  /*0190*/  SHF.R.U32.HI R15, RZ, 0x1f, R14 ;  /* 0x0000001fff0f7819 */ /* 0x000fc8000001160e */
[----:B------:R-:W-:Y:S02]  /*01a0*/  LEA.HI R15, R14, R15, RZ, 0x1c ;  /* 0x0000000f0e0f7211 */ /* 0x000fe400078fe0ff */
[----:B------:R-:W-:Y:S02]  /*01b0*/  ISETP.GE.AND P0, PT, R0, 0x15180, PT ;  /* 0x000151800000780c */ /* 0x000fe40003f06270 */
[----:B-1----:R-:W-:Y:S01]  /*01c0*/  CS2R R12, SRZ ;  /* 0x00000000000c7805 */ /* 0x002fe2000001ff00 */
[----:B------:R-:W-:Y:S01]  /*01d0*/  IMAD R0, R15, -0x60, R0 ;  /* 0xffffffa00f007824 */ /* 0x000fe200078e0200 */
[----:B------:R-:W-:Y:S02]  /*01e0*/  CS2R R14, SRZ ;  /* 0x00000000000e7805 */ /* 0x000fe4000001ff00 */
[----:B------:R-:W-:Y:S01]  /*01f0*/  CS2R R22, SRZ ;  /* 0x0000000000167805 */ /* 0x000fe2000001ff00 */
[----:B------:R-:W-:Y:S01]  /*0200*/  IMAD.WIDE R24, R0, 0x4, R20 ;  /* 0x0000000400187825 */ /* 0x000fe200078e0214 */
[----:B------:R-:W-:-:S02]  /*0210*/  CS2R R20, SRZ ;  /* 0x0000000000147805 */ /* 0x000fc4000001ff00 */
[----:B------:R-:W-:Y:S02]  /*0220*/  CS2R R16, SRZ ;  /* 0x0000000000107805 */ /* 0x000fe4000001ff00 */
[----:B------:R-:W-:Y:S02]  /*0230*/  CS2R R18, SRZ ;  /* 0x0000000000127805 */ /* 0x000fe4000001ff00 */
[----:B------:R5:W3:Y:S04]  /*0240*/  @!P0 LDG.E.128 R20, desc[UR4][R28.64+0x800] ;  /* 0x000800041c148981 */ /* 0x000ae8000c1e1d00 */
[----:B------:R1:W3:Y:S01]  /*0250*/  @!P0 LDG.E.EL.128 R16, desc[UR4][R24.64] ;  /* 0x0000000418108981 */ /* 0x0002e2000c2e1d00 */
[----:B-----5:R-:W-:Y:S01]  /*0260*/  IMAD.WIDE R28, R0, 0x4, R26 ;  /* 0x00000004001c7825 */ /* 0x020fe200078e021a */
[----:B-1----:R-:W-:-:S03]  /*0270*/  CS2R R24, SRZ ;  /* 0x0000000000187805 */ /* 0x002fc6000001ff00 */
[----:B--2---:R-:W-:Y:S01]  /*0280*/  FADD R4, -R4, R8 ;  /* 0x0000000804047221 */ /* 0x004fe20000000100 */
[----:B------:R-:W-:Y:S01]  /*0290*/  FADD R5, -R5, R9 ;  /* 0x0000000905057221 */ /* 0x000fe20000000100 */
[----:B------:R-:W-:-:S05]  /*02a0*/  IMAD.WIDE R8, R3, 0x4, R26 ;  /* 0x0000000403087825 */ /* 0x000fca00078e021a */
[----:B------:R-:W2:Y:S01]  /*02b0*/  @!P1 LDG.E.EL.128 R12, desc[UR4][R8.64] ;  /* 0x00000004080c9981 */ /* 0x000ea2000c2e1d00 */
[----:B------:R-:W-:-:S06]  /*02c0*/  CS2R R26, SRZ ;  /* 0x00000000001a7805 */ /* 0x000fcc000001ff00 */
[----:B------:R-:W4:Y:S01]  /*02d0*/  @!P0 LDG.E.EL.128 R24, desc[UR4][R28.64] ;  /* 0x000000041c188981 */ /* 0x000f22000c2e1d00 */
[----:B------:R-:W-:Y:S01]  /*02e0*/  FADD R6, -R6, R10 ;  /* 0x0000000a06067221 */ /* 0x000fe20000000100 */
[----:B------:R-:W-:Y:S01]  /*02f0*/  FADD R7, -R7, R11 ;  /* 0x0000000b07077221 */ /* 0x000fe20000000100 */
[----:B------:R-:W-:Y:S02]  /*0300*/  IMAD.MOV.U32 R11, RZ, RZ, 0x3e800000 ;  /* 0x3e800000ff0b7424 */ /* 0x000fe400078e00ff */
[----:B---3--:R-:W-:Y:S01]  /*0310*/  FADD R16, -R16, R20 ;  /* 0x0000001410107221 */ /* 0x008fe20000000100 */
[----:B------:R-:W-:Y:S01]  /*0320*/  FADD R22, -R18, R22 ;  /* 0x0000001612167221 */ /* 0x000fe20000000100 */
[----:B------:R-:W-:Y:S01]  /*0330*/  FADD R21, -R17, R21 ;  /* 0x0000001511157221 */ /* 0x000fe20000000100 */
[----:B------:R-:W-:Y:S01]  /*0340*/  FADD R23, -R19, R23 ;  /* 0x0000001713177221 */ /* 0x000fe20000000100 */
[----:B--2---:R-:W-:-:S06]  /*0350*/  FADD R8, R12, 9.9999997473787516356e-06 ;  /* 0x3727c5ac0c087421 */ /* 0x004fcc0000000000 */
[----:B------:R-:W1:Y:S01]  /*0360*/  MUFU.SQRT R8, R8 ;  /* 0x0000000800087308 */ /* 0x000e620000002000 */
[----:B------:R-:W-:Y:S01]  /*0370*/  FADD R9, R13, 9.9999997473787516356e-06 ;  /* 0x3727c5ac0d097421 */ /* 0x000fe20000000000 */
[----:B------:R-:W-:Y:S01]  /*0380*/  FADD R10, R14, 9.9999997473787516356e-06 ;  /* 0x3727c5ac0e0a7421 */ /* 0x000fe20000000000 */
[----:B------:R-:W-:-:S05]  /*0390*/  FADD R15, R15, 9.9999997473787516356e-06 ;  /* 0x3727c5ac0f0f7421 */ /* 0x000fca0000000000 */
[----:B------:R-:W2:Y:S01]  /*03a0*/  MUFU.SQRT R9, R9 ;  /* 0x0000000900097308 */ /* 0x000ea20000002000 */
[----:B-1----:R-:W-:-:S07]  /*03b0*/  FSETP.GT.AND P6, PT, R8, 8.50705917302346158658e+37, PT ;  /* 0x7e8000000800780b */ /* 0x002fce0003fc4000 */
[----:B------:R-:W1:Y:S01]  /*03c0*/  MUFU.SQRT R10, R10 ;  /* 0x0000000a000a7308 */ /* 0x000e620000002000 */
[----:B------:R-:W-:-:S07]  /*03d0*/  FSETP.GEU.AND P2, PT, R8, 1.175494350822287508e-38, PT ;  /* 0x008000000800780b */ /* 0x000fce0003f4e000 */
[----:B------:R-:W3:Y:S01]  /*03e0*/  MUFU.SQRT R12, R15 ;  /* 0x0000000f000c7308 */ /* 0x000ee20000002000 */
[----:B----4-:R-:W-:Y:S01]  /*03f0*/  FADD R25, R25, 9.9999997473787516356e-06 ;  /* 0x3727c5ac19197421 */ /* 0x010fe20000000000 */
[----:B------:R-:W-:Y:S01]  /*0400*/  FADD R24, R24, 9.9999997473787516356e-06 ;  /* 0x3727c5ac18187421 */ /* 0x000fe20000000000 */
[----:B------:R-:W-:Y:S01]  /*0410*/  FADD R28, R27, 9.9999997473787516356e-06 ;  /* 0x3727c5ac1b1c7421 */ /* 0x000fe20000000000 */
[----:B--2---:R-:W-:Y:S01]  /*0420*/  FSETP.GT.AND P3, PT, R9, 8.50705917302346158658e+37, PT ;  /* 0x7e8000000900780b */ /* 0x004fe20003f64000 */
[----:B------:R-:W-:Y:S01]  /*0430*/  FADD R26, R26, 9.9999997473787516356e-06 ;  /* 0x3727c5ac1a1a7421 */ /* 0x000fe20000000000 */
[----:B------:R-:W-:Y:S01]  /*0440*/  FSEL R27, R11, 1, P6 ;  /* 0x3f8000000b1b7808 */ /* 0x000fe20003000000 */
[----:B------:R-:W-:Y:S01]  /*0450*/  @P6 FMUL R8, R8, 0.25 ;  /* 0x3e80000008086820 */ /* 0x000fe20000400000 */
[----:B------:R-:W2:Y:S01]  /*0460*/  MUFU.SQRT R14, R25 ;  /* 0x00000019000e7308 */ /* 0x000ea20000002000 */
[----:B-1----:R-:W-:Y:S02]  /*0470*/  FSETP.GT.AND P4, PT, R10, 8.50705917302346158658e+37, PT ;  /* 0x7e8000000a00780b */ /* 0x002fe40003f84000 */
[----:B------:R-:W-:Y:S01]  /*0480*/  @!P2 FMUL R8, R8, 16777216 ;  /* 0x4b8000000808a820 */ /* 0x000fe20000400000 */
[----:B------:R-:W-:Y:S01]  /*0490*/  @!P2 FMUL R27, R27, 16777216 ;  /* 0x4b8000001b1ba820 */ /* 0x000fe20000400000 */
[----:B---3--:R-:W-:-:S03]  /*04a0*/  FSETP.GT.AND P6, PT, R12, 8.50705917302346158658e+37, PT ;  /* 0x7e8000000c00780b */ /* 0x008fc60003fc4000 */
[----:B------:R1:W3:Y:S01]  /*04b0*/  MUFU.SQRT R13, R24 ;  /* 0x00000018000d7308 */ /* 0x0002e20000002000 */
[----:B------:R-:W-:-:S07]  /*04c0*/  FSETP.GEU.AND P2, PT, R10, 1.175494350822287508e-38, PT ;  /* 0x008000000a00780b */ /* 0x000fce0003f4e000 */
[----:B------:R-:W4:Y:S01]  /*04d0*/  MUFU.SQRT R20, R26 ;  /* 0x0000001a00147308 */ /* 0x000f220000002000 */
[C---:B------:R-:W-:Y:S01]  /*04e0*/  FSETP.GEU.AND P5, PT, R9.reuse, 1.175494350822287508e-38, PT ;  /* 0x008000000900780b */ /* 0x040fe20003fae000 */
[----:B------:R-:W-:Y:S01]  /*04f0*/  @P3 FMUL R9, R9, 0.25 ;  /* 0x3e80000009093820 */ /* 0x000fe20000400000 */
[C---:B-1----:R-:W-:Y:S01]  /*0500*/  FSEL R24, R11.reuse, 1, P3 ;  /* 0x3f8000000b187808 */ /* 0x042fe20001800000 */
[----:B------:R-:W-:Y:S01]  /*0510*/  @P4 FMUL R10, R10, 0.25 ;  /* 0x3e8000000a0a4820 */ /* 0x000fe20000400000 */
[C---:B------:R-:W-:Y:S01]  /*0520*/  FSETP.GEU.AND P3, PT, R12.reuse, 1.175494350822287508e-38, PT ;  /* 0x008000000c00780b */ /* 0x040fe20003f6e000 */
[----:B------:R-:W-:Y:S01]  /*0530*/  @P6 FMUL R12, R12, 0.25 ;  /* 0x3e8000000c0c6820 */ /* 0x000fe20000400000 */
[C---:B------:R-:W-:Y:S01]  /*0540*/  FSEL R18, R11.reuse, 1, P4 ;  /* 0x3f8000000b127808 */ /* 0x040fe20002000000 */
[----:B------:R-:W1:Y:S01]  /*0550*/  MUFU.RCP R8, R8 ;  /* 0x0000000800087308 */ /* 0x000e620000001000 */
[----:B------:R-:W-:Y:S02]  /*0560*/  FSEL R17, R11, 1, P6 ;  /* 0x3f8000000b117808 */ /* 0x000fe40003000000 */
[----:B--2---:R-:W-:Y:S01]  /*0570*/  FSETP.GT.AND P6, PT, R14, 8.50705917302346158658e+37, PT ;  /* 0x7e8000000e00780b */ /* 0x004fe20003fc4000 */
[----:B------:R-:W-:Y:S01]  /*0580*/  @!P2 FMUL R10, R10, 16777216 ;  /* 0x4b8000000a0aa820 */ /* 0x000fe20000400000 */
[----:B---3--:R-:W-:-:S03]  /*0590*/  FSETP.GT.AND P4, PT, R13, 8.50705917302346158658e+37, PT ;  /* 0x7e8000000d00780b */ /* 0x008fc60003f84000 */
[----:B------:R-:W2:Y:S01]  /*05a0*/  MUFU.SQRT R15, R28 ;  /* 0x0000001c000f7308 */ /* 0x000ea20000002000 */
[----:B------:R-:W-:Y:S01]  /*05b0*/  @!P2 FMUL R18, R18, 16777216 ;  /* 0x4b8000001212a820 */ /* 0x000fe20000400000 */
[----:B----4-:R-:W-:Y:S01]  /*05c0*/  FSETP.GT.AND P2, PT, R20, 8.50705917302346158658e+37, PT ;  /* 0x7e8000001400780b */ /* 0x010fe20003f44000 */
[----:B------:R-:W-:Y:S01]  /*05d0*/  @!P3 FMUL R12, R12, 16777216 ;  /* 0x4b8000000c0cb820 */ /* 0x000fe20000400000 */
[----:B------:R-:W-:Y:S01]  /*05e0*/  @!P3 FMUL R17, R17, 16777216 ;  /* 0x4b8000001111b820 */ /* 0x000fe20000400000 */
[----:B------:R-:W-:Y:S01]  /*05f0*/  @!P5 FMUL R9, R9, 16777216 ;  /* 0x4b8000000909d820 */ /* 0x000fe20000400000 */
[----:B------:R-:W-:Y:S01]  /*0600*/  FSETP.GEU.AND P3, PT, R14, 1.175494350822287508e-38, PT ;  /* 0x008000000e00780b */ /* 0x000fe20003f6e000 */
[----:B-1----:R-:W-:Y:S01]  /*0610*/  FMUL R27, R8, R27 ;  /* 0x0000001b081b7220 */ /* 0x002fe20000400000 */
[----:B------:R-:W-:Y:S01]  /*0620*/  @!P5 FMUL R24, R24, 16777216 ;  /* 0x4b8000001818d820 */ /* 0x000fe20000400000 */
[----:B------:R-:W-:Y:S01]  /*0630*/  @P6 FMUL R14, R14, 0.25 ;  /* 0x3e8000000e0e6820 */ /* 0x000fe20000400000 */
[----:B------:R-:W-:-:S02]  /*0640*/  FSEL R8, R11, 1, P6 ;  /* 0x3f8000000b087808 */ /* 0x000fc40003000000 */
[C---:B------:R-:W-:Y:S01]  /*0650*/  FSETP.GEU.AND P5, PT, R13.reuse, 1.175494350822287508e-38, PT ;  /* 0x008000000d00780b */ /* 0x040fe20003fae000 */
[----:B------:R-:W-:Y:S01]  /*0660*/  @P4 FMUL R13, R13, 0.25 ;  /* 0x3e8000000d0d4820 */ /* 0x000fe20000400000 */
[----:B------:R-:W-:Y:S02]  /*0670*/  FSEL R29, R11, 1, P4 ;  /* 0x3f8000000b1d7808 */ /* 0x000fe40002000000 */
[----:B--2---:R-:W-:Y:S01]  /*0680*/  FSETP.GT.AND P6, PT, R15, 8.50705917302346158658e+37, PT ;  /* 0x7e8000000f00780b */ /* 0x004fe20003fc4000 */
[----:B------:R1:W2:Y:S01]  /*0690*/  MUFU.RCP R25, R9 ;  /* 0x0000000900197308 */ /* 0x0002a20000001000 */
[C---:B------:R-:W-:Y:S01]  /*06a0*/  FSETP.GEU.AND P4, PT, R20.reuse, 1.175494350822287508e-38, PT ;  /* 0x008000001400780b */ /* 0x040fe20003f8e000 */
[----:B------:R-:W-:Y:S01]  /*06b0*/  @P2 FMUL R20, R20, 0.25 ;  /* 0x3e80000014142820 */ /* 0x000fe20000400000 */
[----:B-1----:R-:W-:Y:S02]  /*06c0*/  FSEL R9, R11, 1, P2 ;  /* 0x3f8000000b097808 */ /* 0x002fe40001000000 */
[----:B------:R-:W-:-:S03]  /*06d0*/  FSETP.GEU.AND P2, PT, R15, 1.175494350822287508e-38, PT ;  /* 0x008000000f00780b */ /* 0x000fc60003f4e000 */
[----:B------:R-:W1:Y:S04]  /*06e0*/  MUFU.RCP R19, R10 ;  /* 0x0000000a00137308 */ /* 0x000e680000001000 */
[----:B------:R-:W-:Y:S02]  /*06f0*/  @P6 FMUL R15, R15, 0.25 ;  /* 0x3e8000000f0f6820 */ /* 0x000fe40000400000 */
[----:B------:R-:W-:Y:S02]  /*0700*/  @!P4 FMUL R20, R20, 16777216 ;  /* 0x4b8000001414c820 */ /* 0x000fe40000400000 */
[----:B------:R-:W3:Y:S01]  /*0710*/  MUFU.RCP R12, R12 ;  /* 0x0000000c000c7308 */ /* 0x000ee20000001000 */
[----:B------:R-:W-:Y:S01]  /*0720*/  @!P3 FMUL R14, R14, 16777216 ;  /* 0x4b8000000e0eb820 */ /* 0x000fe20000400000 */
[----:B------:R-:W-:Y:S01]  /*0730*/  @!P2 FMUL R15, R15, 16777216 ;  /* 0x4b8000000f0fa820 */ /* 0x000fe20000400000 */
[----:B--2---:R-:W-:-:S05]  /*0740*/  FMUL R24, R25, R24 ;  /* 0x0000001819187220 */ /* 0x004fca0000400000 */
[----:B------:R-:W2:Y:S01]  /*0750*/  MUFU.RCP R25, R14 ;  /* 0x0000000e00197308 */ /* 0x000ea20000001000 */
[----:B-1----:R-:W-:Y:S01]  /*0760*/  FMUL R26, R19, R18 ;  /* 0x00000012131a7220 */ /* 0x002fe20000400000 */
[----:B------:R-:W-:Y:S01]  /*0770*/  @!P3 FMUL R8, R8, 16777216 ;  /* 0x4b8000000808b820 */ /* 0x000fe20000400000 */
[----:B------:R-:W-:Y:S01]  /*0780*/  @!P4 FMUL R9, R9, 16777216 ;  /* 0x4b8000000909c820 */ /* 0x000fe20000400000 */
[----:B------:R-:W1:Y:S04]  /*0790*/  LDC.64 R18, c[0x0][0x228] ;  /* 0x00008a00ff127b82 */ /* 0x000e680000000a00 */
[----:B------:R-:W4:Y:S01]  /*07a0*/  MUFU.RCP R20, R20 ;  /* 0x0000001400147308 */ /* 0x000f220000001000 */
[----:B---3--:R-:W-:Y:S01]  /*07b0*/  FMUL R12, R12, R17 ;  /* 0x000000110c0c7220 */ /* 0x008fe20000400000 */
[----:B------:R-:W-:-:S06]  /*07c0*/  FMUL R17, R26, R6 ;  /* 0x000000061a117220 */ /* 0x000fcc0000400000 */
[----:B------:R-:W3:Y:S01]  /*07d0*/  MUFU.RCP R15, R15 ;  /* 0x0000000f000f7308 */ /* 0x000ee20000001000 */
[----:B------:R-:W-:Y:S01]  /*07e0*/  FSEL R6, R11, 1, P6 ;  /* 0x3f8000000b067808 */ /* 0x000fe20003000000 */
[----:B--2---:R-:W-:-:S04]  /*07f0*/  FMUL R28, R25, R8 ;  /* 0x00000008191c7220 */ /* 0x004fc80000400000 */
[----:B------:R-:W-:Y:S01]  /*0800*/  @!P2 FMUL R6, R6, 16777216 ;  /* 0x4b8000000606a820 */ /* 0x000fe20000400000 */
[----:B----4-:R-:W-:-:S04]  /*0810*/  FMUL R25, R20, R9 ;  /* 0x0000000914197220 */ /* 0x010fc80000400000 */
[----:B------:R-:W-:Y:S01]  /*0820*/  FMUL R25, R25, R22 ;  /* 0x0000001619197220 */ /* 0x000fe20000400000 */
[----:B---3--:R-:W-:-:S04]  /*0830*/  FMUL R26, R15, R6 ;  /* 0x000000060f1a7220 */ /* 0x008fc80000400000 */
[----:B------:R-:W-:Y:S02]  /*0840*/  FMUL R26, R26, R23 ;  /* 0x000000171a1a7220 */ /* 0x000fe40000400000 */
[----:B------:R-:W2:Y:S01]  /*0850*/  LDC.64 R22, c[0x0][0x230] ;  /* 0x00008c00ff167b82 */ /* 0x000ea20000000a00 */
[----:B------:R-:W-:-:S04]  /*0860*/  @!P5 FMUL R13, R13, 16777216 ;  /* 0x4b8000000d0dd820 */ /* 0x000fc80000400000 */
[----:B------:R-:W3:Y:S01]  /*0870*/  MUFU.RCP R10, R13 ;  /* 0x0000000d000a7308 */ /* 0x000ee20000001000 */
[----:B------:R-:W-:Y:S01]  /*0880*/  @!P5 FMUL R29, R29, 16777216 ;  /* 0x4b8000001d1dd820 */ /* 0x000fe20000400000 */
[----:B------:R-:W-:Y:S01]  /*0890*/  FMUL R12, R12, R7 ;  /* 0x000000070c0c7220 */ /* 0x000fe20000400000 */
[----:B------:R-:W-:Y:S01]  /*08a0*/  FMUL R24, R24, R5 ;  /* 0x0000000518187220 */ /* 0x000fe20000400000 */
[----:B------:R-:W-:Y:S01]  /*08b0*/  FMUL R27, R27, R4 ;  /* 0x000000041b1b7220 */ /* 0x000fe20000400000 */
[----:B------:R-:W-:Y:S02]  /*08c0*/  CS2R R4, SRZ ;  /* 0x0000000000047805 */ /* 0x000fe4000001ff00 */
[----:B------:R-:W-:Y:S02]  /*08d0*/  CS2R R6, SRZ ;  /* 0x0000000000067805 */ /* 0x000fe4000001ff00 */
[----:B------:R-:W-:Y:S01]  /*08e0*/  CS2R R8, SRZ ;  /* 0x0000000000087805 */ /* 0x000fe2000001ff00 */
[----:B-1----:R-:W-:-:S05]  /*08f0*/  IMAD.WIDE R14, R3, 0x4, R18 ;  /* 0x00000004030e7825 */ /* 0x002fca00078e0212 */
[----:B------:R-:W4:Y:S01]  /*0900*/  @!P1 LDG.E.EL.128 R4, desc[UR4][R14.64] ;  /* 0x000000040e049981 */ /* 0x000f22000c2e1d00 */
[----:B---3--:R-:W-:Y:S01]  /*0910*/  FMUL R29, R10, R29 ;  /* 0x0000001d0a1d7220 */ /* 0x008fe20000400000 */
[----:B------:R-:W-:Y:S01]  /*0920*/  CS2R R10, SRZ ;  /* 0x00000000000a7805 */ /* 0x000fe2000001ff00 */
[----:B--2---:R-:W-:-:S05]  /*0930*/  IMAD.WIDE R22, R3, 0x4, R22 ;  /* 0x0000000403167825 */ /* 0x004fca00078e0216 */
[----:B------:R1:W4:Y:S02]  /*0940*/  @!P1 LDG.E.EL.128 R8, desc[UR4][R22.64] ;  /* 0x0000000416089981 */ /* 0x000324000c2e1d00 */
[----:B-1----:R-:W1:Y:S01]  /*0950*/  LDC.64 R22, c[0x0][0x230] ;  /* 0x00008c00ff167b82 */ /* 0x002e620000000a00 */
[----:B------:R-:W-:Y:S01]  /*0960*/  FMUL R28, R28, R21 ;  /* 0x000000151c1c7220 */ /* 0x000fe20000400000 */
[----:B------:R-:W-:Y:S01]  /*0970*/  CS2R R14, SRZ ;  /* 0x00000000000e7805 */ /* 0x000fe2000001ff00 */
[----:B------:R-:W-:-:S04]  /*0980*/  IMAD.WIDE R20, R0, 0x4, R18 ;  /* 0x0000000400147825 */ /* 0x000fc800078e0212 */
[----:B-1----:R-:W-:Y:S01]  /*0990*/  IMAD.WIDE R18, R0, 0x4, R22 ;  /* 0x0000000400127825 */ /* 0x002fe200078e0216 */
[----:B------:R-:W-:-:S03]  /*09a0*/  CS2R R22, SRZ ;  /* 0x0000000000167805 */ /* 0x000fc6000001ff00 */
[----:B----4-:R-:W-:Y:S01]  /*09b0*/  FFMA R7, R12, R7, R11 ;  /* 0x000000070c077223 */ /* 0x010fe2000000000b */
[----:B------:R-:W-:-:S06]  /*09c0*/  CS2R R12, SRZ ;  /* 0x00000000000c7805 */ /* 0x000fcc000001ff00 */
[----:B------:R1:W2:Y:S02]  /*09d0*/  @!P0 LDG.E.EL.128 R12, desc[UR4][R20.64] ;  /* 0x00000004140c8981 */ /* 0x0002a4000c2e1d00 */
[----:B-1----:R-:W-:-:S06]  /*09e0*/  CS2R R20, SRZ ;  /* 0x0000000000147805 */ /* 0x002fcc000001ff00 */
[----:B------:R-:W2:Y:S01]  /*09f0*/  @!P0 LDG.E.EL.128 R20, desc[UR4][R18.64] ;  /* 0x0000000412148981 */ /* 0x000ea2000c2e1d00 */
[----:B------:R-:W-:Y:S01]  /*0a00*/  FSETP.GTU.AND P2, PT, R7, RZ, PT ;  /* 0x000000ff0700720b */ /* 0x000fe20003f4c000 */
[----:B------:R-:W-:-:S03]  /*0a10*/  FFMA R6, R17, R6, R10 ;  /* 0x0000000611067223 */ /* 0x000fc6000000000a */
[----:B------:R-:W-:Y:S01]  /*0a20*/  FSEL R7, R7, RZ, P2 ;  /* 0x000000ff07077208 */ /* 0x000fe20001000000 */
[----:B------:R-:W-:Y:S01]  /*0a30*/  FFMA R5, R24, R5, R9 ;  /* 0x0000000518057223 */ /* 0x000fe20000000009 */
[----:B------:R-:W-:Y:S02]  /*0a40*/  FFMA R4, R27, R4, R8 ;  /* 0x000000041b047223 */ /* 0x000fe40000000008 */
[----:B------:R-:W-:Y:S01]  /*0a50*/  FSETP.GEU.AND P3, PT, R7, 6, PT ;  /* 0x40c000000700780b */ /* 0x000fe20003f6e000 */
[----:B------:R-:W1:Y:S01]  /*0a60*/  LDC.64 R8, c[0x0][0x238] ;  /* 0x00008e00ff087b82 */ /* 0x000e620000000a00 */
[----:B------:R-:W-:Y:S02]  /*0a70*/  FSETP.GTU.AND P5, PT, R6, RZ, PT ;  /* 0x000000ff0600720b */ /* 0x000fe40003fac000 */
[----:B------:R-:W-:Y:S02]  /*0a80*/  FSETP.GTU.AND P6, PT, R5, RZ, PT ;  /* 0x000000ff0500720b */ /* 0x000fe40003fcc000 */
[----:B------:R-:W-:-:S02]  /*0a90*/  FSETP.GTU.AND P2, PT, R4, RZ, PT ;  /* 0x000000ff0400720b */ /* 0x000fc40003f4c000 */
[----:B------:R-:W-:Y:S02]  /*0aa0*/  FSEL R6, R6, RZ, P5 ;  /* 0x000000ff06067208 */ /* 0x000fe40002800000 */
[----:B------:R-:W-:Y:S01]  /*0ab0*/  FSEL R5, R5, RZ, P6 ;  /* 0x000000ff05057208 */ /* 0x000fe20003000000 */
[----:B------:R-:W-:Y:S01]  /*0ac0*/  FMUL R29, R29, R16 ;  /* 0x000000101d1d7220 */ /* 0x000fe20000400000 */
[C---:B------:R-:W-:Y:S02]  /*0ad0*/  FSETP.NAN.AND P6, PT, R7.reuse, R7, PT ;  /* 0x000000070700720b */ /* 0x040fe40003fc8000 */
[----:B------:R-:W-:Y:S02]  /*0ae0*/  FSEL R4, R4, RZ, P2 ;  /* 0x000000ff04047208 */ /* 0x000fe40001000000 */
[----:B------:R-:W-:Y:S02]  /*0af0*/  FSETP.GEU.AND P2, PT, R6, 6, PT ;  /* 0x40c000000600780b */ /* 0x000fe40003f4e000 */
[----:B------:R-:W-:-:S02]  /*0b00*/  @P3 SEL R7, R7, 0x40c00000, P6 ;  /* 0x40c0000007073807 */ /* 0x000fc40003000000 */
[----:B------:R-:W-:Y:S01]  /*0b10*/  FSETP.GEU.AND P3, PT, R5, 6, PT ;  /* 0x40c000000500780b */ /* 0x000fe20003f6e000 */
[----:B-1----:R-:W-:-:S04]  /*0b20*/  IMAD.WIDE R8, R2, 0x4, R8 ;  /* 0x0000000402087825 */ /* 0x002fc800078e0208 */
[----:B--2---:R-:W-:Y:S01]  /*0b30*/  FFMA R15, R26, R15, R23 ;  /* 0x0000000f1a0f7223 */ /* 0x004fe20000000017 */
[----:B------:R-:W-:Y:S01]  /*0b40*/  FFMA R13, R28, R13, R21 ;  /* 0x0000000d1c0d7223 */ /* 0x000fe20000000015 */
[----:B------:R-:W-:-:S03]  /*0b50*/  FFMA R14, R25, R14, R22 ;  /* 0x0000000e190e7223 */ /* 0x000fc60000000016 */
[----:B------:R-:W-:Y:S01]  /*0b60*/  FSETP.GTU.AND P4, PT, R15, RZ, PT ;  /* 0x000000ff0f00720b */ /* 0x000fe20003f8c000 */
[----:B------:R-:W-:Y:S01]  /*0b70*/  FFMA R12, R29, R12, R20 ;  /* 0x0000000c1d0c7223 */ /* 0x000fe20000000014 */
[----:B------:R-:W-:Y:S02]  /*0b80*/  FSETP.GTU.AND P5, PT, R14, RZ, PT ;  /* 0x000000ff0e00720b */ /* 0x000fe40003fac000 */
[----:B------:R-:W-:Y:S02]  /*0b90*/  FSETP.GTU.AND P6, PT, R13, RZ, PT ;  /* 0x000000ff0d00720b */ /* 0x000fe40003fcc000 */
[----:B------:R-:W-:Y:S02]  /*0ba0*/  FSEL R15, R15, RZ, P4 ;  /* 0x000000ff0f0f7208 */ /* 0x000fe40002000000 */
[----:B------:R-:W-:Y:S02]  /*0bb0*/  FSETP.GEU.AND P4, PT, R4, 6, PT ;  /* 0x40c000000400780b */ /* 0x000fe40003f8e000 */
[----:B------:R-:W-:-:S02]  /*0bc0*/  FSEL R14, R14, RZ, P5 ;  /* 0x000000ff0e0e7208 */ /* 0x000fc40002800000 */
[----:B------:R-:W-:Y:S02]  /*0bd0*/  FSEL R13, R13, RZ, P6 ;  /* 0x000000ff0d0d7208 */ /* 0x000fe40003000000 */
[----:B------:R-:W-:Y:S02]  /*0be0*/  FSETP.GTU.AND P5, PT, R12, RZ, PT ;  /* 0x000000ff0c00720b */ /* 0x000fe40003fac000 */
[----:B------:R-:W-:Y:S02]  /*0bf0*/  FSETP.NAN.AND P6, PT, R6, R6, PT ;  /* 0x000000060600720b */ /* 0x000fe40003fc8000 */
[----:B------:R-:W-:Y:S02]  /*0c00*/  FSEL R12, R12, RZ, P5 ;  /* 0x000000ff0c0c7208 */ /* 0x000fe40002800000 */
[----:B------:R-:W-:Y:S02]  /*0c10*/  @P2 SEL R6, R6, 0x40c00000, P6 ;  /* 0x40c0000006062807 */ /* 0x000fe40003000000 */
[----:B------:R-:W-:-:S02]  /*0c20*/  FSETP.NAN.AND P5, PT, R5, R5, PT ;  /* 0x000000050500720b */ /* 0x000fc40003fa8000 */
[----:B------:R-:W-:Y:S02]  /*0c30*/  FSETP.GEU.AND P2, PT, R15, 6, PT ;  /* 0x40c000000f00780b */ /* 0x000fe40003f4e000 */
[C---:B------:R-:W-:Y:S02]  /*0c40*/  FSETP.NAN.AND P6, PT, R4.reuse, R4, PT ;  /* 0x000000040400720b */ /* 0x040fe40003fc8000 */
[----:B------:R-:W-:Y:S02]  /*0c50*/  @P3 SEL R5, R5, 0x40c00000, P5 ;  /* 0x40c0000005053807 */ /* 0x000fe40002800000 */
[----:B------:R-:W-:Y:S02]  /*0c60*/  @P4 SEL R4, R4, 0x40c00000, P6 ;  /* 0x40c0000004044807 */ /* 0x000fe40003000000 */
[----:B------:R-:W-:Y:S02]  /*0c70*/  FSETP.GEU.AND P3, PT, R14, 6, PT ;  /* 0x40c000000e00780b */ /* 0x000fe40003f6e000 */
[----:B------:R-:W-:-:S02]  /*0c80*/  FSETP.GEU.AND P5, PT, R13, 6, PT ;  /* 0x40c000000d00780b */ /* 0x000fc40003fae000 */
[----:B------:R-:W-:Y:S02]  /*0c90*/  FSETP.GEU.AND P4, PT, R12, 6, PT ;  /* 0x40c000000c00780b */ /* 0x000fe40003f8e000 */
[C---:B------:R-:W-:Y:S01]  /*0ca0*/  FSETP.NAN.AND P6, PT, R15.reuse, R15, PT ;  /* 0x0000000f0f00720b */ /* 0x040fe20003fc8000 */
[----:B------:R1:W-:Y:S01]  /*0cb0*/  @!P1 STG.E.128 desc[UR4][R8.64], R4 ;  /* 0x0000000408009986 */ /* 0x0003e2000c101d04 */
[----:B------:R-:W-:Y:S02]  /*0cc0*/  FSETP.NAN.AND P1, PT, R14, R14, PT ;  /* 0x0000000e0e00720b */ /* 0x000fe40003f28000 */
[----:B------:R-:W-:Y:S02]  /*0cd0*/  @P2 SEL R15, R15, 0x40c00000, P6 ;  /* 0x40c000000f0f2807 */ /* 0x000fe40003000000 */
[----:B------:R-:W-:Y:S02]  /*0ce0*/  FSETP.NAN.AND P6, PT, R13, R13, PT ;  /* 0x0000000d0d00720b */ /* 0x000fe40003fc8000 */
[----:B------:R-:W-:-:S02]  /*0cf0*/  FSETP.NAN.AND P2, PT, R12, R12, PT ;  /* 0x0000000c0c00720b */ /* 0x000fc40003f48000 */
[----:B------:R-:W-:Y:S02]  /*0d00*/  @P3 SEL R14, R14, 0x40c00000, P1 ;  /* 0x40c000000e0e3807 */ /* 0x000fe40000800000 */
[----:B------:R-:W-:Y:S02]  /*0d10*/  @P5 SEL R13, R13, 0x40c00000, P6 ;  /* 0x40c000000d0d5807 */ /* 0x000fe40003000000 */
[----:B------:R-:W-:Y:S01]  /*0d20*/  @P4 SEL R12, R12, 0x40c00000, P2 ;  /* 0x40c000000c0c4807 */ /* 0x000fe20001000000 */
[----:B------:R-:W-:Y:S06]  /*0d30*/  @P0 EXIT ;  /* 0x000000000000094d */ /* 0x000fec0003800000 */
[----:B------:R-:W-:Y:S01]  /*0d40*/  STG.E.128 desc[UR4][R8.64+0x800], R12 ;  /* 0x0008000c08007986 */ /* 0x000fe2000c101d04 */
[----:B------:R-:W-:Y:S05]  /*0d50*/  EXIT ;  /* 0x000000000000794d */ /* 0x000fea0003800000 */
.L_x_0:
[----:B------:R-:W-:-:S00]  /*0d60*/  BRA `(.L_x_0) ;  /* 0xfffffffc00fc7947 */ /* 0x000fc0000383ffff */
[----:B------:R-:W-:-:S00]  /*0d70*/  NOP ;  /* 0x0000000000007918 */ /* 0x000fc00000000000 */
        /* <DEDUP_REMOVED lines=8> */
.L_x_1:


//--------------------- .nv.global.init           --------------------------
	.section	.nv.global.init,"aw",@progbits
.nv.global.init:
	.type		_$_str,@object
	.size		_$_str,(_$_str_$_2 - _$_str)
_$_str:
        /*0000*/ 	.byte	0x5f, 0x5f, 0x43, 0x55, 0x44, 0x41, 0x5f, 0x46, 0x54, 0x5a, 0x00
	.type		_$_str_$_2,@object
	.size		_$_str_$_2,(.L_1 - _$_str_$_2)
_$_str_$_2:
        /*000b*/ 	.byte	0x5f, 0x5f, 0x43, 0x55, 0x44, 0x41, 0x5f, 0x50, 0x52, 0x45, 0x43, 0x5f, 0x53, 0x51, 0x52, 0x54
        /*001b*/ 	.byte	0x00
.L_1:


//--------------------- .nv.constant0.triton_poi_fused__native_batch_norm_legit_no_training_hardtanh_5 --------------------------
	.section	.nv.constant0.triton_poi_fused__native_batch_norm_legit_no_training_hardtanh_5,"a",@progbits
	.sectionflags	@""
	.align	4
.nv.constant0.triton_poi_fused__native_batch_norm_legit_no_training_hardtanh_5:
	.zero		580
